	.headerflags	@"EF_CUDA_TEXMODE_UNIFIED EF_CUDA_64BIT_ADDRESS EF_CUDA_ACCELERATORS EF_CUDA_SM90 EF_CUDA_VIRTUAL_SM(EF_CUDA_SM90)"
	.elftype	@"ET_EXEC"


//--------------------- .nv.info                  --------------------------
	.section	.nv.info,"",@"SHT_CUDA_INFO"
	.align	4


	//----- nvinfo : EIATTR_REGCOUNT
	.align		4
        /*0000*/ 	.byte	0x04, 0x2f
        /*0002*/ 	.short	(.L_3 - .L_2)
	.align		4
.L_2:
        /*0004*/ 	.word	index@(triton_poi_fused__native_batch_norm_legit_no_training_leaky_relu_11)
        /*0008*/ 	.word	0x00000010


	//----- nvinfo : EIATTR_MIN_STACK_SIZE
	.align		4
.L_3:
        /*000c*/ 	.byte	0x04, 0x12
        /*000e*/ 	.short	(.L_5 - .L_4)
	.align		4
.L_4:
        /*0010*/ 	.word	index@(triton_poi_fused__native_batch_norm_legit_no_training_leaky_relu_11)
        /*0014*/ 	.word	0x00000000


	//----- nvinfo : EIATTR_FRAME_SIZE
	.align		4
.L_5:
        /*0018*/ 	.byte	0x04, 0x11
        /*001a*/ 	.short	(.L_7 - .L_6)
	.align		4
.L_6:
        /*001c*/ 	.word	index@(triton_poi_fused__native_batch_norm_legit_no_training_leaky_relu_11)
        /*0020*/ 	.word	0x00000000


	//----- nvinfo : EIATTR_MIN_STACK_SIZE
	.align		4
.L_7:
        /*0024*/ 	.byte	0x04, 0x12
        /*0026*/ 	.short	(.L_9 - .L_8)
	.align		4
.L_8:
        /*0028*/ 	.word	index@(triton_poi_fused__native_batch_norm_legit_no_training_leaky_relu_11)
        /*002c*/ 	.word	0x00000000
.L_9:


//--------------------- .nv.info.triton_poi_fused__native_batch_norm_legit_no_training_leaky_relu_11 --------------------------
	.section	.nv.info.triton_poi_fused__native_batch_norm_legit_no_training_leaky_relu_11,"",@"SHT_CUDA_INFO"
	.sectionflags	@""
	.align	4


	//----- nvinfo : EIATTR_CUDA_API_VERSION
	.align		4
        /*0000*/ 	.byte	0x04, 0x37
        /*0002*/ 	.short	(.L_11 - .L_10)
.L_10:
        /*0004*/ 	.word	0x0000007c


	//----- nvinfo : EIATTR_KPARAM_INFO
	.align		4
.L_11:
        /*0008*/ 	.byte	0x04, 0x17
        /*000a*/ 	.short	(.L_13 - .L_12)
.L_12:
        /*000c*/ 	.word	0x00000000
        /*0010*/ 	.short	0x0006
        /*0012*/ 	.short	0x0030
        /*0014*/ 	.byte	0x00, 0xf0, 0x11, 0x00


	//----- nvinfo : EIATTR_KPARAM_INFO
	.align		4
.L_13:
        /*0018*/ 	.byte	0x04, 0x17
        /*001a*/ 	.short	(.L_15 - .L_14)
.L_14:
        /*001c*/ 	.word	0x00000000
        /*0020*/ 	.short	0x0005
        /*0022*/ 	.short	0x0028
        /*0024*/ 	.byte	0x00, 0xf4, 0x21, 0x00


	//----- nvinfo : EIATTR_KPARAM_INFO
	.align		4
.L_15:
        /*0028*/ 	.byte	0x04, 0x17
        /*002a*/ 	.short	(.L_17 - .L_16)
.L_16:
        /*002c*/ 	.word	0x00000000
        /*0030*/ 	.short	0x0004
        /*0032*/ 	.short	0x0020
        /*0034*/ 	.byte	0x00, 0xf4, 0x21, 0x00


	//----- nvinfo : EIATTR_KPARAM_INFO
	.align		4
.L_17:
        /*0038*/ 	.byte	0x04, 0x17
        /*003a*/ 	.short	(.L_19 - .L_18)
.L_18:
        /*003c*/ 	.word	0x00000000
        /*0040*/ 	.short	0x0003
        /*0042*/ 	.short	0x0018
        /*0044*/ 	.byte	0x00, 0xf4, 0x21, 0x00


	//----- nvinfo : EIATTR_KPARAM_INFO
	.align		4
.L_19:
        /*0048*/ 	.byte	0x04, 0x17
        /*004a*/ 	.short	(.L_21 - .L_20)
.L_20:
        /*004c*/ 	.word	0x00000000
        /*0050*/ 	.short	0x0002
        /*0052*/ 	.short	0x0010
        /*0054*/ 	.byte	0x00, 0xf4, 0x21, 0x00


	//----- nvinfo : EIATTR_KPARAM_INFO
	.align		4
.L_21:
        /*0058*/ 	.byte	0x04, 0x17
        /*005a*/ 	.short	(.L_23 - .L_22)
.L_22:
        /*005c*/ 	.word	0x00000000
        /*0060*/ 	.short	0x0001
        /*0062*/ 	.short	0x0008
        /*0064*/ 	.byte	0x00, 0xf4, 0x21, 0x00


	//----- nvinfo : EIATTR_KPARAM_INFO
	.align		4
.L_23:
        /*0068*/ 	.byte	0x04, 0x17
        /*006a*/ 	.short	(.L_25 - .L_24)
.L_24:
        /*006c*/ 	.word	0x00000000
        /*0070*/ 	.short	0x0000
        /*0072*/ 	.short	0x0000
        /*0074*/ 	.byte	0x00, 0xf4, 0x21, 0x00


	//----- nvinfo : EIATTR_SPARSE_MMA_MASK
	.align		4
.L_25:
        /*0078*/ 	.byte	0x03, 0x50
        /*007a*/ 	.short	0x0000


	//----- nvinfo : EIATTR_MAXREG_COUNT
	.align		4
        /*007c*/ 	.byte	0x03, 0x1b
        /*007e*/ 	.short	0x00ff


	//----- nvinfo : EIATTR_EXIT_INSTR_OFFSETS
	.align		4
        /*0080*/ 	.byte	0x04, 0x1c
        /*0082*/ 	.short	(.L_27 - .L_26)


	//   ....[0]....
.L_26:
        /*0084*/ 	.word	0x000003d0


	//----- nvinfo : EIATTR_REQNTID
	.align		4
.L_27:
        /*0088*/ 	.byte	0x04, 0x10
        /*008a*/ 	.short	(.L_29 - .L_28)
.L_28:
        /*008c*/ 	.word	0x00000100
        /*0090*/ 	.word	0x00000001
        /*0094*/ 	.word	0x00000001


	//----- nvinfo : EIATTR_CBANK_PARAM_SIZE
	.align		4
.L_29:
        /*0098*/ 	.byte	0x03, 0x19
        /*009a*/ 	.short	0x0034


	//----- nvinfo : EIATTR_PARAM_CBANK
	.align		4
        /*009c*/ 	.byte	0x04, 0x0a
        /*009e*/ 	.short	(.L_31 - .L_30)
	.align		4
.L_30:
        /*00a0*/ 	.word	index@(.nv.constant0.triton_poi_fused__native_batch_norm_legit_no_training_leaky_relu_11)
        /*00a4*/ 	.short	0x0210
        /*00a6*/ 	.short	0x0034


	//----- nvinfo : EIATTR_SW_WAR
	.align		4
.L_31:
        /*00a8*/ 	.byte	0x04, 0x36
        /*00aa*/ 	.short	(.L_33 - .L_32)
.L_32:
        /*00ac*/ 	.word	0x00000008
.L_33:


//--------------------- .nv.callgraph             --------------------------
	.section	.nv.callgraph,"",@"SHT_CUDA_CALLGRAPH"
	.align	4
	.sectionentsize	8
	.align		4
        /*0000*/ 	.word	0x00000000
	.align		4
        /*0004*/ 	.word	0xffffffff
	.align		4
        /*0008*/ 	.word	0x00000000
	.align		4
        /*000c*/ 	.word	0xfffffffe
	.align		4
        /*0010*/ 	.word	0x00000000
	.align		4
        /*0014*/ 	.word	0xfffffffd
	.align		4
        /*0018*/ 	.word	0x00000000
	.align		4
        /*001c*/ 	.word	0xfffffffc


//--------------------- .nv.constant4             --------------------------
	.section	.nv.constant4,"a",@progbits
	.align	8
	.align		8
.nv.constant4:
        /*0000*/ 	.dword	_$_str
	.align		8
        /*0008*/ 	.dword	_$_str_$_2


//--------------------- .text.triton_poi_fused__native_batch_norm_legit_no_training_leaky_relu_11 --------------------------
	.section	.text.triton_poi_fused__native_batch_norm_legit_no_training_leaky_relu_11,"ax",@progbits
	.align	128
        .global         triton_poi_fused__native_batch_norm_legit_no_training_leaky_relu_11
        .type           triton_poi_fused__native_batch_norm_legit_no_training_leaky_relu_11,@function
        .size           triton_poi_fused__native_batch_norm_legit_no_training_leaky_relu_11,(.L_x_1 - triton_poi_fused__native_batch_norm_legit_no_training_leaky_relu_11)
        .other          triton_poi_fused__native_batch_norm_legit_no_training_leaky_relu_11,@"STO_CUDA_ENTRY STV_DEFAULT"
triton_poi_fused__native_batch_norm_legit_no_training_leaky_relu_11:
.text.triton_poi_fused__native_batch_norm_legit_no_training_leaky_relu_11:
[----:B------:R-:W-:Y:S01]  /*0000*/  LDC R1, c[0x0][0x28] ;  /* 0x00000a00ff017b82 */ /* 0x000fe20000000800 */
[----:B------:R-:W1:Y:S07]  /*0010*/  S2R R0, SR_TID.X ;  /* 0x0000000000007919 */ /* 0x000e6e0000002100 */
[----:B------:R-:W2:Y:S01]  /*0020*/  LDC.64 R2, c[0x0][0x228] ;  /* 0x00008a00ff027b82 */ /* 0x000ea20000000a00 */
[----:B------:R-:W-:Y:S01]  /*0030*/  ULDC.64 UR4, c[0x0][0x208] ;  /* 0x0000820000047ab9 */ /* 0x000fe20000000a00 */
[----:B------:R-:W3:Y:S06]  /*0040*/  S2R R7, SR_CTAID.X ;  /* 0x0000000000077919 */ /* 0x000eec0000002500 */
[----:B------:R-:W4:Y:S08]  /*0050*/  LDC.64 R8, c[0x0][0x230] ;  /* 0x00008c00ff087b82 */ /* 0x000f300000000a00 */
[----:B------:R-:W5:Y:S01]  /*0060*/  LDC.64 R10, c[0x0][0x238] ;  /* 0x00008e00ff0a7b82 */ /* 0x000f620000000a00 */
[----:B-1----:R-:W-:-:S02]  /*0070*/  SHF.L.U32 R0, R0, 0x1, RZ ;  /* 0x0000000100007819 */ /* 0x002fc400000006ff */
[----:B---3--:R-:W-:Y:S02]  /*0080*/  SHF.R.S32.HI R5, RZ, 0x16, R7 ;  /* 0x00000016ff057819 */ /* 0x008fe40000011407 */
[----:B------:R-:W-:Y:S02]  /*0090*/  LOP3.LUT R0, R0, 0x1fe, RZ, 0xc0, !PT ;  /* 0x000001fe00007812 */ /* 0x000fe400078ec0ff */
[----:B------:R-:W-:Y:S02]  /*00a0*/  SGXT R5, R5, 0x1 ;  /* 0x000000010505781a */ /* 0x000fe40000000200 */
[----:B------:R-:W-:Y:S02]  /*00b0*/  LEA R0, R7, R0, 0x9 ;  /* 0x0000000007007211 */ /* 0x000fe400078e48ff */
[----:B------:R-:W1:Y:S02]  /*00c0*/  LDC.64 R6, c[0x0][0x220] ;  /* 0x00008800ff067b82 */ /* 0x000e640000000a00 */
[----:B------:R-:W-:-:S04]  /*00d0*/  LEA.HI R5, R5, R0, RZ, 0x7 ;  /* 0x0000000005057211 */ /* 0x000fc800078f38ff */
[----:B------:R-:W-:-:S04]  /*00e0*/  LOP3.LUT R5, R5, 0xffffff80, RZ, 0xc0, !PT ;  /* 0xffffff8005057812 */ /* 0x000fc800078ec0ff */
[----:B------:R-:W-:Y:S02]  /*00f0*/  IADD3 R13, R0, -R5, RZ ;  /* 0x80000005000d7210 */ /* 0x000fe40007ffe0ff */
[----:B------:R-:W3:Y:S03]  /*0100*/  LDC.64 R4, c[0x0][0x218] ;  /* 0x00008600ff047b82 */ /* 0x000ee60000000a00 */
[----:B--2---:R-:W-:-:S06]  /*0110*/  IMAD.WIDE R2, R13, 0x4, R2 ;  /* 0x000000040d027825 */ /* 0x004fcc00078e0202 */
[----:B------:R-:W2:Y:S01]  /*0120*/  LDG.E.EL.64 R2, desc[UR4][R2.64] ;  /* 0x0000000402027981 */ /* 0x000ea2000c2e1b00 */
[----:B-1----:R-:W-:-:S06]  /*0130*/  IMAD.WIDE R6, R13, 0x4, R6 ;  /* 0x000000040d067825 */ /* 0x002fcc00078e0206 */
[----:B------:R-:W2:Y:S01]  /*0140*/  LDG.E.EL.64 R6, desc[UR4][R6.64] ;  /* 0x0000000406067981 */ /* 0x000ea2000c2e1b00 */
[----:B---3--:R-:W-:-:S06]  /*0150*/  IMAD.WIDE R4, R0, 0x4, R4 ;  /* 0x0000000400047825 */ /* 0x008fcc00078e0204 */
[----:B------:R-:W3:Y:S01]  /*0160*/  LDG.E.64 R4, desc[UR4][R4.64] ;  /* 0x0000000404047981 */ /* 0x000ee2000c1e1b00 */
[----:B----4-:R-:W-:-:S04]  /*0170*/  IMAD.WIDE R8, R13, 0x4, R8 ;  /* 0x000000040d087825 */ /* 0x010fc800078e0208 */
[----:B-----5:R-:W-:Y:S02]  /*0180*/  IMAD.WIDE R10, R13, 0x4, R10 ;  /* 0x000000040d0a7825 */ /* 0x020fe400078e020a */
[----:B------:R-:W4:Y:S04]  /*0190*/  LDG.E.EL.64 R8, desc[UR4][R8.64] ;  /* 0x0000000408087981 */ /* 0x000f28000c2e1b00 */
[----:B------:R-:W4:Y:S01]  /*01a0*/  LDG.E.EL.64 R10, desc[UR4][R10.64] ;  /* 0x000000040a0a7981 */ /* 0x000f22000c2e1b00 */
[----:B--2---:R-:W-:Y:S01]  /*01b0*/  FADD R2, R2, 9.9999997473787516356e-06 ;  /* 0x3727c5ac02027421 */ /* 0x004fe20000000000 */
[----:B------:R-:W-:-:S03]  /*01c0*/  FADD R3, R3, 9.9999997473787516356e-06 ;  /* 0x3727c5ac03037421 */ /* 0x000fc60000000000 */
[----:B------:R-:W1:Y:S08]  /*01d0*/  MUFU.SQRT R12, R2 ;  /* 0x00000002000c7308 */ /* 0x000e700000002000 */
[----:B------:R-:W2:Y:S01]  /*01e0*/  MUFU.SQRT R13, R3 ;  /* 0x00000003000d7308 */ /* 0x000ea20000002000 */
[C---:B-1----:R-:W-:Y:S02]  /*01f0*/  FSETP.GT.AND P0, PT, R12.reuse, 8.50705917302346158658e+37, PT ;  /* 0x7e8000000c00780b */ /* 0x042fe40003f04000 */
[----:B------:R-:W-:-:S02]  /*0200*/  FSETP.GEU.AND P2, PT, R12, 1.175494350822287508e-38, PT ;  /* 0x008000000c00780b */ /* 0x000fc40003f4e000 */
[C---:B--2---:R-:W-:Y:S02]  /*0210*/  FSETP.GT.AND P1, PT, R13.reuse, 8.50705917302346158658e+37, PT ;  /* 0x7e8000000d00780b */ /* 0x044fe40003f24000 */
[----:B------:R-:W-:-:S07]  /*0220*/  FSETP.GEU.AND P3, PT, R13, 1.175494350822287508e-38, PT ;  /* 0x008000000d00780b */ /* 0x000fce0003f6e000 */
[----:B------:R-:W-:Y:S01]  /*0230*/  @P0 FMUL R12, R12, 0.25 ;  /* 0x3e8000000c0c0820 */ /* 0x000fe20000400000 */
[----:B------:R-:W-:-:S03]  /*0240*/  HFMA2.MMA R2, -RZ, RZ, 1.625, 0 ;  /* 0x3e800000ff027435 */ /* 0x000fc600000001ff */
[----:B------:R-:W-:Y:S01]  /*0250*/  @!P2 FMUL R12, R12, 16777216 ;  /* 0x4b8000000c0ca820 */ /* 0x000fe20000400000 */
[----:B------:R-:W-:-:S04]  /*0260*/  @P1 FMUL R13, R13, 0.25 ;  /* 0x3e8000000d0d1820 */ /* 0x000fc80000400000 */
[----:B------:R-:W-:Y:S01]  /*0270*/  @!P3 FMUL R13, R13, 16777216 ;  /* 0x4b8000000d0db820 */ /* 0x000fe20000400000 */
[----:B------:R-:W1:Y:S01]  /*0280*/  MUFU.RCP R12, R12 ;  /* 0x0000000c000c7308 */ /* 0x000e620000001000 */
[----:B------:R-:W-:-:S07]  /*0290*/  FSEL R3, R2, 1, P0 ;  /* 0x3f80000002037808 */ /* 0x000fce0000000000 */
[----:B------:R-:W2:Y:S01]  /*02a0*/  MUFU.RCP R13, R13 ;  /* 0x0000000d000d7308 */ /* 0x000ea20000001000 */
[----:B------:R-:W-:Y:S01]  /*02b0*/  FSEL R2, R2, 1, P1 ;  /* 0x3f80000002027808 */ /* 0x000fe20000800000 */
[----:B------:R-:W-:Y:S01]  /*02c0*/  @!P2 FMUL R3, R3, 16777216 ;  /* 0x4b8000000303a820 */ /* 0x000fe20000400000 */
[----:B---3--:R-:W-:-:S03]  /*02d0*/  FADD R5, R5, -R7 ;  /* 0x8000000705057221 */ /* 0x008fc60000000000 */
[----:B------:R-:W-:Y:S01]  /*02e0*/  @!P3 FMUL R2, R2, 16777216 ;  /* 0x4b8000000202b820 */ /* 0x000fe20000400000 */
[----:B------:R-:W-:Y:S01]  /*02f0*/  FADD R4, R4, -R6 ;  /* 0x8000000604047221 */ /* 0x000fe20000000000 */
[----:B-1----:R-:W-:Y:S02]  /*0300*/  FMUL R7, R12, R3 ;  /* 0x000000030c077220 */ /* 0x002fe40000400000 */
[----:B--2---:R-:W-:Y:S02]  /*0310*/  FMUL R6, R13, R2 ;  /* 0x000000020d067220 */ /* 0x004fe40000400000 */
[----:B------:R-:W1:Y:S01]  /*0320*/  LDC.64 R2, c[0x0][0x210] ;  /* 0x00008400ff027b82 */ /* 0x000e620000000a00 */
[----:B------:R-:W-:Y:S01]  /*0330*/  FMUL R7, R4, R7 ;  /* 0x0000000704077220 */ /* 0x000fe20000400000 */
[----:B------:R-:W-:-:S03]  /*0340*/  FMUL R6, R5, R6 ;  /* 0x0000000605067220 */ /* 0x000fc60000400000 */
[----:B----4-:R-:W-:Y:S01]  /*0350*/  FFMA R8, R8, R7, R10 ;  /* 0x0000000708087223 */ /* 0x010fe2000000000a */
[----:B------:R-:W-:-:S04]  /*0360*/  FFMA R9, R9, R6, R11 ;  /* 0x0000000609097223 */ /* 0x000fc8000000000b */
[----:B------:R-:W-:Y:S02]  /*0370*/  FSETP.GT.AND P0, PT, R8, RZ, PT ;  /* 0x000000ff0800720b */ /* 0x000fe40003f04000 */
[----:B------:R-:W-:-:S11]  /*0380*/  FSETP.GT.AND P1, PT, R9, RZ, PT ;  /* 0x000000ff0900720b */ /* 0x000fd60003f24000 */
[----:B------:R-:W-:Y:S01]  /*0390*/  @!P0 FMUL R8, R8, 0.10000000149011611938 ;  /* 0x3dcccccd08088820 */ /* 0x000fe20000400000 */
[----:B-1----:R-:W-:-:S04]  /*03a0*/  IMAD.WIDE R2, R0, 0x4, R2 ;  /* 0x0000000400027825 */ /* 0x002fc800078e0202 */
[----:B------:R-:W-:-:S05]  /*03b0*/  @!P1 FMUL R9, R9, 0.10000000149011611938 ;  /* 0x3dcccccd09099820 */ /* 0x000fca0000400000 */
[----:B------:R-:W-:Y:S01]  /*03c0*/  STG.E.64 desc[UR4][R2.64], R8 ;  /* 0x0000000802007986 */ /* 0x000fe2000c101b04 */
[----:B------:R-:W-:Y:S05]  /*03d0*/  EXIT ;  /* 0x000000000000794d */ /* 0x000fea0003800000 */
.L_x_0:
[----:B------:R-:W-:-:S00]  /*03e0*/  BRA `(.L_x_0) ;  /* 0xfffffffc00fc7947 */ /* 0x000fc0000383ffff */
[----:B------:R-:W-:-:S00]  /*03f0*/  NOP ;  /* 0x0000000000007918 */ /* 0x000fc00000000000 */
        /* <DEDUP_REMOVED lines=8> */
.L_x_1:


//--------------------- .nv.global.init           --------------------------
	.section	.nv.global.init,"aw",@progbits
.nv.global.init:
	.type		_$_str,@object
	.size		_$_str,(_$_str_$_2 - _$_str)
_$_str:
        /*0000*/ 	.byte	0x5f, 0x5f, 0x43, 0x55, 0x44, 0x41, 0x5f, 0x46, 0x54, 0x5a, 0x00
	.type		_$_str_$_2,@object
	.size		_$_str_$_2,(.L_1 - _$_str_$_2)
_$_str_$_2:
        /*000b*/ 	.byte	0x5f, 0x5f, 0x43, 0x55, 0x44, 0x41, 0x5f, 0x50, 0x52, 0x45, 0x43, 0x5f, 0x53, 0x51, 0x52, 0x54
        /*001b*/ 	.byte	0x00
.L_1:


//--------------------- .nv.constant0.triton_poi_fused__native_batch_norm_legit_no_training_leaky_relu_11 --------------------------
	.section	.nv.constant0.triton_poi_fused__native_batch_norm_legit_no_training_leaky_relu_11,"a",@progbits
	.sectionflags	@""
	.align	4
.nv.constant0.triton_poi_fused__native_batch_norm_legit_no_training_leaky_relu_11:
	.zero		580
